	.headerflags	@"EF_CUDA_TEXMODE_UNIFIED EF_CUDA_64BIT_ADDRESS EF_CUDA_ACCELERATORS EF_CUDA_SM90 EF_CUDA_VIRTUAL_SM(EF_CUDA_SM90)"
	.elftype	@"ET_EXEC"


//--------------------- .nv.info                  --------------------------
	.section	.nv.info,"",@"SHT_CUDA_INFO"
	.align	4


	//----- nvinfo : EIATTR_REGCOUNT
	.align		4
        /*0000*/ 	.byte	0x04, 0x2f
        /*0002*/ 	.short	(.L_3 - .L_2)
	.align		4
.L_2:
        /*0004*/ 	.word	index@(triton_poi_fused__native_batch_norm_legit_no_training_relu_6)
        /*0008*/ 	.word	0x00000020


	//----- nvinfo : EIATTR_MIN_STACK_SIZE
	.align		4
.L_3:
        /*000c*/ 	.byte	0x04, 0x12
        /*000e*/ 	.short	(.L_5 - .L_4)
	.align		4
.L_4:
        /*0010*/ 	.word	index@(triton_poi_fused__native_batch_norm_legit_no_training_relu_6)
        /*0014*/ 	.word	0x00000000


	//----- nvinfo : EIATTR_FRAME_SIZE
	.align		4
.L_5:
        /*0018*/ 	.byte	0x04, 0x11
        /*001a*/ 	.short	(.L_7 - .L_6)
	.align		4
.L_6:
        /*001c*/ 	.word	index@(triton_poi_fused__native_batch_norm_legit_no_training_relu_6)
        /*0020*/ 	.word	0x00000000


	//----- nvinfo : EIATTR_MIN_STACK_SIZE
	.align		4
.L_7:
        /*0024*/ 	.byte	0x04, 0x12
        /*0026*/ 	.short	(.L_9 - .L_8)
	.align		4
.L_8:
        /*0028*/ 	.word	index@(triton_poi_fused__native_batch_norm_legit_no_training_relu_6)
        /*002c*/ 	.word	0x00000000
.L_9:


//--------------------- .nv.info.triton_poi_fused__native_batch_norm_legit_no_training_relu_6 --------------------------
	.section	.nv.info.triton_poi_fused__native_batch_norm_legit_no_training_relu_6,"",@"SHT_CUDA_INFO"
	.sectionflags	@""
	.align	4


	//----- nvinfo : EIATTR_CUDA_API_VERSION
	.align		4
        /*0000*/ 	.byte	0x04, 0x37
        /*0002*/ 	.short	(.L_11 - .L_10)
.L_10:
        /*0004*/ 	.word	0x0000007c


	//----- nvinfo : EIATTR_KPARAM_INFO
	.align		4
.L_11:
        /*0008*/ 	.byte	0x04, 0x17
        /*000a*/ 	.short	(.L_13 - .L_12)
.L_12:
        /*000c*/ 	.word	0x00000000
        /*0010*/ 	.short	0x0007
        /*0012*/ 	.short	0x0034
        /*0014*/ 	.byte	0x00, 0xf0, 0x11, 0x00


	//----- nvinfo : EIATTR_KPARAM_INFO
	.align		4
.L_13:
        /*0018*/ 	.byte	0x04, 0x17
        /*001a*/ 	.short	(.L_15 - .L_14)
.L_14:
        /*001c*/ 	.word	0x00000000
        /*0020*/ 	.short	0x0006
        /*0022*/ 	.short	0x0030
        /*0024*/ 	.byte	0x00, 0xf0, 0x11, 0x00


	//----- nvinfo : EIATTR_KPARAM_INFO
	.align		4
.L_15:
        /*0028*/ 	.byte	0x04, 0x17
        /*002a*/ 	.short	(.L_17 - .L_16)
.L_16:
        /*002c*/ 	.word	0x00000000
        /*0030*/ 	.short	0x0005
        /*0032*/ 	.short	0x0028
        /*0034*/ 	.byte	0x00, 0xf4, 0x21, 0x00


	//----- nvinfo : EIATTR_KPARAM_INFO
	.align		4
.L_17:
        /*0038*/ 	.byte	0x04, 0x17
        /*003a*/ 	.short	(.L_19 - .L_18)
.L_18:
        /*003c*/ 	.word	0x00000000
        /*0040*/ 	.short	0x0004
        /*0042*/ 	.short	0x0020
        /*0044*/ 	.byte	0x00, 0xf4, 0x21, 0x00


	//----- nvinfo : EIATTR_KPARAM_INFO
	.align		4
.L_19:
        /*0048*/ 	.byte	0x04, 0x17
        /*004a*/ 	.short	(.L_21 - .L_20)
.L_20:
        /*004c*/ 	.word	0x00000000
        /*0050*/ 	.short	0x0003
        /*0052*/ 	.short	0x0018
        /*0054*/ 	.byte	0x00, 0xf4, 0x21, 0x00


	//----- nvinfo : EIATTR_KPARAM_INFO
	.align		4
.L_21:
        /*0058*/ 	.byte	0x04, 0x17
        /*005a*/ 	.short	(.L_23 - .L_22)
.L_22:
        /*005c*/ 	.word	0x00000000
        /*0060*/ 	.short	0x0002
        /*0062*/ 	.short	0x0010
        /*0064*/ 	.byte	0x00, 0xf4, 0x21, 0x00


	//----- nvinfo : EIATTR_KPARAM_INFO
	.align		4
.L_23:
        /*0068*/ 	.byte	0x04, 0x17
        /*006a*/ 	.short	(.L_25 - .L_24)
.L_24:
        /*006c*/ 	.word	0x00000000
        /*0070*/ 	.short	0x0001
        /*0072*/ 	.short	0x0008
        /*0074*/ 	.byte	0x00, 0xf4, 0x21, 0x00


	//----- nvinfo : EIATTR_KPARAM_INFO
	.align		4
.L_25:
        /*0078*/ 	.byte	0x04, 0x17
        /*007a*/ 	.short	(.L_27 - .L_26)
.L_26:
        /*007c*/ 	.word	0x00000000
        /*0080*/ 	.short	0x0000
        /*0082*/ 	.short	0x0000
        /*0084*/ 	.byte	0x00, 0xf4, 0x21, 0x00


	//----- nvinfo : EIATTR_SPARSE_MMA_MASK
	.align		4
.L_27:
        /*0088*/ 	.byte	0x03, 0x50
        /*008a*/ 	.short	0x0000


	//----- nvinfo : EIATTR_MAXREG_COUNT
	.align		4
        /*008c*/ 	.byte	0x03, 0x1b
        /*008e*/ 	.short	0x00ff


	//----- nvinfo : EIATTR_EXIT_INSTR_OFFSETS
	.align		4
        /*0090*/ 	.byte	0x04, 0x1c
        /*0092*/ 	.short	(.L_29 - .L_28)


	//   ....[0]....
.L_28:
        /*0094*/ 	.word	0x00000b80


	//   ....[1]....
        /*0098*/ 	.word	0x00000c00


	//----- nvinfo : EIATTR_REQNTID
	.align		4
.L_29:
        /*009c*/ 	.byte	0x04, 0x10
        /*009e*/ 	.short	(.L_31 - .L_30)
.L_30:
        /*00a0*/ 	.word	0x00000080
        /*00a4*/ 	.word	0x00000001
        /*00a8*/ 	.word	0x00000001


	//----- nvinfo : EIATTR_CBANK_PARAM_SIZE
	.align		4
.L_31:
        /*00ac*/ 	.byte	0x03, 0x19
        /*00ae*/ 	.short	0x0038


	//----- nvinfo : EIATTR_PARAM_CBANK
	.align		4
        /*00b0*/ 	.byte	0x04, 0x0a
        /*00b2*/ 	.short	(.L_33 - .L_32)
	.align		4
.L_32:
        /*00b4*/ 	.word	index@(.nv.constant0.triton_poi_fused__native_batch_norm_legit_no_training_relu_6)
        /*00b8*/ 	.short	0x0210
        /*00ba*/ 	.short	0x0038


	//----- nvinfo : EIATTR_SW_WAR
	.align		4
.L_33:
        /*00bc*/ 	.byte	0x04, 0x36
        /*00be*/ 	.short	(.L_35 - .L_34)
.L_34:
        /*00c0*/ 	.word	0x00000008
.L_35:


//--------------------- .nv.callgraph             --------------------------
	.section	.nv.callgraph,"",@"SHT_CUDA_CALLGRAPH"
	.align	4
	.sectionentsize	8
	.align		4
        /*0000*/ 	.word	0x00000000
	.align		4
        /*0004*/ 	.word	0xffffffff
	.align		4
        /*0008*/ 	.word	0x00000000
	.align		4
        /*000c*/ 	.word	0xfffffffe
	.align		4
        /*0010*/ 	.word	0x00000000
	.align		4
        /*0014*/ 	.word	0xfffffffd
	.align		4
        /*0018*/ 	.word	0x00000000
	.align		4
        /*001c*/ 	.word	0xfffffffc


//--------------------- .nv.constant4             --------------------------
	.section	.nv.constant4,"a",@progbits
	.align	8
	.align		8
.nv.constant4:
        /*0000*/ 	.dword	_$_str
	.align		8
        /*0008*/ 	.dword	_$_str_$_2


//--------------------- .text.triton_poi_fused__native_batch_norm_legit_no_training_relu_6 --------------------------
	.section	.text.triton_poi_fused__native_batch_norm_legit_no_training_relu_6,"ax",@progbits
	.sectionflags	@"SHF_BARRIERS=1"
	.align	128
        .global         triton_poi_fused__native_batch_norm_legit_no_training_relu_6
        .type           triton_poi_fused__native_batch_norm_legit_no_training_relu_6,@function
        .size           triton_poi_fused__native_batch_norm_legit_no_training_relu_6,(.L_x_1 - triton_poi_fused__native_batch_norm_legit_no_training_relu_6)
        .other          triton_poi_fused__native_batch_norm_legit_no_training_relu_6,@"STO_CUDA_ENTRY STV_DEFAULT"
triton_poi_fused__native_batch_norm_legit_no_training_relu_6:
.text.triton_poi_fused__native_batch_norm_legit_no_training_relu_6:
[----:B------:R-:W0:Y:S01]  /*0000*/  LDC R1, c[0x0][0x28] ;  /* 0x00000a00ff017b82 */ /* 0x000e220000000800 */
[----:B------:R-:W1:Y:S07]  /*0010*/  S2R R3, SR_CTAID.Y ;  /* 0x0000000000037919 */ /* 0x000e6e0000002600 */
[----:B------:R-:W2:Y:S01]  /*0020*/  LDC.64 R8, c[0x0][0x220] ;  /* 0x00008800ff087b82 */ /* 0x000ea20000000a00 */
[----:B------:R-:W-:Y:S01]  /*0030*/  CS2R R6, SRZ ;  /* 0x0000000000067805 */ /* 0x000fe2000001ff00 */
[----:B------:R-:W-:Y:S01]  /*0040*/  ULDC.64 UR6, c[0x0][0x208] ;  /* 0x0000820000067ab9 */ /* 0x000fe20000000a00 */
[----:B------:R-:W3:Y:S01]  /*0050*/  S2R R10, SR_TID.X ;  /* 0x00000000000a7919 */ /* 0x000ee20000002100 */
[----:B------:R-:W4:Y:S04]  /*0060*/  S2R R21, SR_CTAID.X ;  /* 0x0000000000157919 */ /* 0x000f280000002500 */
[----:B------:R-:W5:Y:S08]  /*0070*/  LDC.64 R22, c[0x0][0x210] ;  /* 0x00008400ff167b82 */ /* 0x000f700000000a00 */
[----:B------:R-:W4:Y:S01]  /*0080*/  LDC.64 R26, c[0x0][0x218] ;  /* 0x00008600ff1a7b82 */ /* 0x000f220000000a00 */
[----:B-1----:R-:W-:-:S02]  /*0090*/  IMAD.SHL.U32 R3, R3, 0x20, RZ ;  /* 0x0000002003037824 */ /* 0x002fc400078e00ff */
[----:B---3--:R-:W-:-:S05]  /*00a0*/  IMAD.SHL.U32 R0, R10, 0x4, RZ ;  /* 0x000000040a007824 */ /* 0x008fca00078e00ff */
[----:B------:R-:W-:-:S04]  /*00b0*/  LOP3.LUT R20, R3, 0x1c, R0, 0xf8, !PT ;  /* 0x0000001c03147812 */ /* 0x000fc800078ef800 */
[----:B------:R-:W-:Y:S02]  /*00c0*/  SHF.R.S32.HI R5, RZ, 0x1f, R20 ;  /* 0x0000001fff057819 */ /* 0x000fe40000011414 */
[----:B------:R-:W-:Y:S02]  /*00d0*/  ISETP.GE.AND P0, PT, R20, 0x100, PT ;  /* 0x000001001400780c */ /* 0x000fe40003f06270 */
[----:B------:R-:W-:-:S04]  /*00e0*/  LEA.HI R2, R5, R20, RZ, 0x6 ;  /* 0x0000001405027211 */ /* 0x000fc800078f30ff */
[----:B------:R-:W-:-:S05]  /*00f0*/  LOP3.LUT R5, R2, 0xffffffc0, RZ, 0xc0, !PT ;  /* 0xffffffc002057812 */ /* 0x000fca00078ec0ff */
[----:B------:R-:W-:Y:S01]  /*0100*/  IMAD.IADD R20, R20, 0x1, -R5 ;  /* 0x0000000114147824 */ /* 0x000fe200078e0a05 */
[----:B------:R-:W-:-:S03]  /*0110*/  CS2R R4, SRZ ;  /* 0x0000000000047805 */ /* 0x000fc6000001ff00 */
[----:B--2---:R-:W-:-:S05]  /*0120*/  IMAD.WIDE R8, R20, 0x4, R8 ;  /* 0x0000000414087825 */ /* 0x004fca00078e0208 */
[----:B------:R1:W2:Y:S01]  /*0130*/  @!P0 LDG.E.EL.128 R4, desc[UR6][R8.64] ;  /* 0x0000000608048981 */ /* 0x0002a2000c2e1d00 */
[----:B------:R-:W-:Y:S01]  /*0140*/  SHF.R.U32.HI R11, RZ, 0x3, R10 ;  /* 0x00000003ff0b7819 */ /* 0x000fe2000001160a */
[----:B------:R-:W-:Y:S01]  /*0150*/  IMAD.SHL.U32 R10, R2, 0x400, RZ ;  /* 0x00000400020a7824 */ /* 0x000fe200078e00ff */
[----:B------:R-:W-:Y:S01]  /*0160*/  CS2R R14, SRZ ;  /* 0x00000000000e7805 */ /* 0x000fe2000001ff00 */
[----:B----4-:R-:W-:Y:S01]  /*0170*/  IMAD.SHL.U32 R21, R21, 0x20, RZ ;  /* 0x0000002015157824 */ /* 0x010fe200078e00ff */
[----:B------:R-:W-:Y:S02]  /*0180*/  SGXT.U32 R2, R11, 0x4 ;  /* 0x000000040b02781a */ /* 0x000fe40000000000 */
[----:B------:R-:W-:Y:S02]  /*0190*/  CS2R R18, SRZ ;  /* 0x0000000000127805 */ /* 0x000fe4000001ff00 */
[----:B------:R-:W-:Y:S01]  /*01a0*/  LOP3.LUT R13, R10, 0xffff0000, RZ, 0xc0, !PT ;  /* 0xffff00000a0d7812 */ /* 0x000fe200078ec0ff */
[----:B0-----:R-:W-:Y:S01]  /*01b0*/  IMAD.WIDE R26, R20, 0x4, R26 ;  /* 0x00000004141a7825 */ /* 0x001fe200078e021a */
[----:B------:R-:W-:-:S02]  /*01c0*/  LOP3.LUT R10, R21, R2, RZ, 0xfc, !PT ;  /* 0x00000002150a7212 */ /* 0x000fc400078efcff */
[----:B-1----:R-:W-:Y:S02]  /*01d0*/  CS2R R8, SRZ ;  /* 0x0000000000087805 */ /* 0x002fe4000001ff00 */
[----:B------:R-:W-:Y:S01]  /*01e0*/  LOP3.LUT R11, R21, 0x10, R2, 0xfe, !PT ;  /* 0x00000010150b7812 */ /* 0x000fe200078efe02 */
[----:B------:R-:W-:Y:S01]  /*01f0*/  IMAD.IADD R13, R20, 0x1, R13 ;  /* 0x00000001140d7824 */ /* 0x000fe200078e020d */
[C---:B------:R-:W-:Y:S02]  /*0200*/  ISETP.LT.AND P1, PT, R10.reuse, 0x400, !P0 ;  /* 0x000004000a00780c */ /* 0x040fe40004721270 */
[C---:B------:R-:W-:Y:S01]  /*0210*/  ISETP.LT.AND P2, PT, R11.reuse, 0x400, !P0 ;  /* 0x000004000b00780c */ /* 0x040fe20004741270 */
[--C-:B------:R-:W-:Y:S02]  /*0220*/  IMAD R25, R10, 0x40, R13.reuse ;  /* 0x000000400a197824 */ /* 0x100fe400078e020d */
[----:B------:R-:W-:Y:S01]  /*0230*/  IMAD R17, R11, 0x40, R13 ;  /* 0x000000400b117824 */ /* 0x000fe200078e020d */
[----:B------:R-:W-:Y:S01]  /*0240*/  CS2R R10, SRZ ;  /* 0x00000000000a7805 */ /* 0x000fe2000001ff00 */
[----:B-----5:R-:W-:Y:S01]  /*0250*/  IMAD.WIDE R24, R25, 0x4, R22 ;  /* 0x0000000419187825 */ /* 0x020fe200078e0216 */
[----:B------:R-:W-:-:S03]  /*0260*/  CS2R R12, SRZ ;  /* 0x00000000000c7805 */ /* 0x000fc6000001ff00 */
[----:B------:R-:W-:Y:S01]  /*0270*/  IMAD.WIDE R22, R17, 0x4, R22 ;  /* 0x0000000411167825 */ /* 0x000fe200078e0216 */
[----:B------:R-:W-:Y:S01]  /*0280*/  CS2R R16, SRZ ;  /* 0x0000000000107805 */ /* 0x000fe2000001ff00 */
[----:B------:R-:W3:Y:S04]  /*0290*/  @P1 LDG.E.EL.128 R8, desc[UR6][R24.64] ;  /* 0x0000000618081981 */ /* 0x000ee8000c2e1d00 */
[----:B------:R0:W3:Y:S04]  /*02a0*/  @!P0 LDG.E.EL.128 R12, desc[UR6][R26.64] ;  /* 0x000000061a0c8981 */ /* 0x0000e8000c2e1d00 */
[----:B------:R3:W4:Y:S01]  /*02b0*/  @P2 LDG.E.EL.128 R16, desc[UR6][R22.64] ;  /* 0x0000000616102981 */ /* 0x000722000c2e1d00 */
[----:B0-----:R-:W0:Y:S01]  /*02c0*/  LDC.64 R26, c[0x0][0x228] ;  /* 0x00008a00ff1a7b82 */ /* 0x001e220000000a00 */
[----:B--2---:R-:W-:Y:S01]  /*02d0*/  FADD R28, R4, 9.9999997473787516356e-06 ;  /* 0x3727c5ac041c7421 */ /* 0x004fe20000000000 */
[----:B------:R-:W-:Y:S01]  /*02e0*/  FADD R7, R7, 9.9999997473787516356e-06 ;  /* 0x3727c5ac07077421 */ /* 0x000fe20000000000 */
[----:B------:R-:W-:Y:S01]  /*02f0*/  FADD R6, R6, 9.9999997473787516356e-06 ;  /* 0x3727c5ac06067421 */ /* 0x000fe20000000000 */
[----:B------:R-:W-:Y:S01]  /*0300*/  FADD R5, R5, 9.9999997473787516356e-06 ;  /* 0x3727c5ac05057421 */ /* 0x000fe20000000000 */
[----:B------:R-:W-:-:S02]  /*0310*/  IMAD.MOV.U32 R4, RZ, RZ, 0x3e800000 ;  /* 0x3e800000ff047424 */ /* 0x000fc400078e00ff */
[----:B------:R-:W1:Y:S08]  /*0320*/  MUFU.SQRT R28, R28 ;  /* 0x0000001c001c7308 */ /* 0x000e700000002000 */
[----:B------:R-:W2:Y:S01]  /*0330*/  MUFU.SQRT R7, R7 ;  /* 0x0000000700077308 */ /* 0x000ea20000002000 */
[----:B-1----:R-:W-:-:S07]  /*0340*/  FSETP.GT.AND P6, PT, R28, 8.50705917302346158658e+37, PT ;  /* 0x7e8000001c00780b */ /* 0x002fce0003fc4000 */
[----:B------:R-:W1:Y:S01]  /*0350*/  MUFU.SQRT R25, R6 ;  /* 0x0000000600197308 */ /* 0x000e620000002000 */
[----:B------:R-:W-:Y:S02]  /*0360*/  FSETP.GEU.AND P1, PT, R28, 1.175494350822287508e-38, PT ;  /* 0x008000001c00780b */ /* 0x000fe40003f2e000 */
[----:B------:R-:W-:-:S05]  /*0370*/  FSEL R24, R4, 1, P6 ;  /* 0x3f80000004187808 */ /* 0x000fca0003000000 */
[----:B------:R-:W5:Y:S01]  /*0380*/  MUFU.SQRT R29, R5 ;  /* 0x00000005001d7308 */ /* 0x000f620000002000 */
[----:B---3--:R-:W-:Y:S01]  /*0390*/  FADD R22, -R12, R8 ;  /* 0x000000080c167221 */ /* 0x008fe20000000100 */
[----:B------:R-:W-:Y:S01]  /*03a0*/  @P6 FMUL R28, R28, 0.25 ;  /* 0x3e8000001c1c6820 */ /* 0x000fe20000400000 */
[----:B--2---:R-:W-:-:S03]  /*03b0*/  FSETP.GT.AND P6, PT, R7, 8.50705917302346158658e+37, PT ;  /* 0x7e8000000700780b */ /* 0x004fc60003fc4000 */
[----:B------:R-:W-:Y:S01]  /*03c0*/  @!P1 FMUL R24, R24, 16777216 ;  /* 0x4b80000018189820 */ /* 0x000fe20000400000 */
[----:B-1----:R-:W-:Y:S01]  /*03d0*/  FSETP.GT.AND P4, PT, R25, 8.50705917302346158658e+37, PT ;  /* 0x7e8000001900780b */ /* 0x002fe20003f84000 */
[----:B------:R-:W-:Y:S01]  /*03e0*/  @!P1 FMUL R28, R28, 16777216 ;  /* 0x4b8000001c1c9820 */ /* 0x000fe20000400000 */
[----:B------:R-:W-:Y:S01]  /*03f0*/  FSETP.GEU.AND P1, PT, R7, 1.175494350822287508e-38, PT ;  /* 0x008000000700780b */ /* 0x000fe20003f2e000 */
[----:B----4-:R-:W-:Y:S01]  /*0400*/  FADD R16, -R12, R16 ;  /* 0x000000100c107221 */ /* 0x010fe20000000100 */
[----:B------:R-:W-:Y:S01]  /*0410*/  FSETP.GEU.AND P5, PT, R25, 1.175494350822287508e-38, PT ;  /* 0x008000001900780b */ /* 0x000fe20003fae000 */
[----:B------:R-:W-:Y:S01]  /*0420*/  FADD R12, -R13, R9 ;  /* 0x000000090d0c7221 */ /* 0x000fe20000000100 */
[----:B------:R-:W1:Y:S01]  /*0430*/  MUFU.RCP R5, R28 ;  /* 0x0000001c00057308 */ /* 0x000e620000001000 */
[----:B------:R-:W2:Y:S01]  /*0440*/  LDC.64 R8, c[0x0][0x230] ;  /* 0x00008c00ff087b82 */ /* 0x000ea20000000a00 */
[----:B-----5:R-:W-:Y:S01]  /*0450*/  FSETP.GT.AND P2, PT, R29, 8.50705917302346158658e+37, PT ;  /* 0x7e8000001d00780b */ /* 0x020fe20003f44000 */
[----:B------:R-:W-:Y:S01]  /*0460*/  FADD R17, -R13, R17 ;  /* 0x000000110d117221 */ /* 0x000fe20000000100 */
[----:B------:R-:W-:Y:S01]  /*0470*/  FSETP.GEU.AND P3, PT, R29, 1.175494350822287508e-38, PT ;  /* 0x008000001d00780b */ /* 0x000fe20003f6e000 */
[----:B------:R-:W-:Y:S01]  /*0480*/  @P6 FMUL R7, R7, 0.25 ;  /* 0x3e80000007076820 */ /* 0x000fe20000400000 */
[C---:B------:R-:W-:Y:S01]  /*0490*/  FADD R13, -R14.reuse, R10 ;  /* 0x0000000a0e0d7221 */ /* 0x040fe20000000100 */
[----:B------:R-:W-:Y:S01]  /*04a0*/  @P4 FMUL R25, R25, 0.25 ;  /* 0x3e80000019194820 */ /* 0x000fe20000400000 */
[----:B------:R-:W-:Y:S01]  /*04b0*/  FADD R18, -R14, R18 ;  /* 0x000000120e127221 */ /* 0x000fe20000000100 */
[----:B------:R-:W-:Y:S01]  /*04c0*/  @!P1 FMUL R7, R7, 16777216 ;  /* 0x4b80000007079820 */ /* 0x000fe20000400000 */
[----:B------:R-:W-:Y:S01]  /*04d0*/  FADD R14, -R15, R11 ;  /* 0x0000000b0f0e7221 */ /* 0x000fe20000000100 */
[----:B------:R-:W-:Y:S01]  /*04e0*/  @!P5 FMUL R25, R25, 16777216 ;  /* 0x4b8000001919d820 */ /* 0x000fe20000400000 */
[C---:B------:R-:W-:Y:S01]  /*04f0*/  FSEL R11, R4.reuse, 1, P2 ;  /* 0x3f800000040b7808 */ /* 0x040fe20001000000 */
[----:B------:R-:W-:Y:S01]  /*0500*/  FADD R19, -R15, R19 ;  /* 0x000000130f137221 */ /* 0x000fe20000000100 */
[C---:B------:R-:W-:Y:S01]  /*0510*/  FSEL R10, R4.reuse, 1, P4 ;  /* 0x3f800000040a7808 */ /* 0x040fe20002000000 */
[----:B------:R-:W-:Y:S01]  /*0520*/  @P2 FMUL R29, R29, 0.25 ;  /* 0x3e8000001d1d2820 */ /* 0x000fe20000400000 */
[----:B------:R-:W3:Y:S01]  /*0530*/  MUFU.RCP R23, R25 ;  /* 0x0000001900177308 */ /* 0x000ee20000001000 */
[----:B------:R-:W-:Y:S01]  /*0540*/  FSEL R4, R4, 1, P6 ;  /* 0x3f80000004047808 */ /* 0x000fe20003000000 */
[----:B------:R-:W-:Y:S01]  /*0550*/  @!P3 FMUL R11, R11, 16777216 ;  /* 0x4b8000000b0bb820 */ /* 0x000fe20000400000 */
[----:B------:R-:W-:Y:S01]  /*0560*/  @!P3 FMUL R29, R29, 16777216 ;  /* 0x4b8000001d1db820 */ /* 0x000fe20000400000 */
[----:B------:R-:W-:Y:S01]  /*0570*/  @!P5 FMUL R10, R10, 16777216 ;  /* 0x4b8000000a0ad820 */ /* 0x000fe20000400000 */
[----:B-1----:R-:W-:Y:S01]  /*0580*/  FMUL R15, R5, R24 ;  /* 0x00000018050f7220 */ /* 0x002fe20000400000 */
[----:B------:R-:W-:-:S02]  /*0590*/  @!P1 FMUL R4, R4, 16777216 ;  /* 0x4b80000004049820 */ /* 0x000fc40000400000 */
[----:B------:R0:W1:Y:S01]  /*05a0*/  MUFU.RCP R6, R29 ;  /* 0x0000001d00067308 */ /* 0x0000620000001000 */
[----:B---3--:R-:W-:-:S07]  /*05b0*/  FMUL R25, R23, R10 ;  /* 0x0000000a17197220 */ /* 0x008fce0000400000 */
[----:B------:R-:W3:Y:S01]  /*05c0*/  MUFU.RCP R7, R7 ;  /* 0x0000000700077308 */ /* 0x000ee20000001000 */
[----:B0-----:R-:W-:-:S04]  /*05d0*/  IMAD.WIDE R28, R20, 0x4, R26 ;  /* 0x00000004141c7825 */ /* 0x001fc800078e021a */
[----:B--2---:R-:W-:Y:S01]  /*05e0*/  IMAD.WIDE R26, R20, 0x4, R8 ;  /* 0x00000004141a7825 */ /* 0x004fe200078e0208 */
[----:B------:R-:W-:-:S03]  /*05f0*/  CS2R R8, SRZ ;  /* 0x0000000000087805 */ /* 0x000fc6000001ff00 */
[----:B-1----:R-:W-:Y:S01]  /*0600*/  FMUL R24, R6, R11 ;  /* 0x0000000b06187220 */ /* 0x002fe20000400000 */
[----:B------:R-:W-:-:S06]  /*0610*/  CS2R R10, SRZ ;  /* 0x00000000000a7805 */ /* 0x000fcc000001ff00 */
[----:B------:R-:W2:Y:S01]  /*0620*/  @!P0 LDG.E.EL.128 R8, desc[UR6][R26.64] ;  /* 0x000000061a088981 */ /* 0x000ea2000c2e1d00 */
[----:B---3--:R-:W-:Y:S01]  /*0630*/  FMUL R23, R7, R4 ;  /* 0x0000000407177220 */ /* 0x008fe20000400000 */
[----:B------:R-:W-:Y:S02]  /*0640*/  CS2R R4, SRZ ;  /* 0x0000000000047805 */ /* 0x000fe4000001ff00 */
[----:B------:R-:W-:-:S06]  /*0650*/  CS2R R6, SRZ ;  /* 0x0000000000067805 */ /* 0x000fcc000001ff00 */
[----:B------:R0:W2:Y:S01]  /*0660*/  @!P0 LDG.E.EL.128 R4, desc[UR6][R28.64] ;  /* 0x000000061c048981 */ /* 0x0000a2000c2e1d00 */
[----:B------:R-:W0:Y:S01]  /*0670*/  S2R R20, SR_TID.X ;  /* 0x0000000000147919 */ /* 0x000e220000002100 */
[----:B------:R-:W1:Y:S01]  /*0680*/  S2UR UR5, SR_CgaCtaId ;  /* 0x00000000000579c3 */ /* 0x000e620000008800 */
[----:B------:R-:W-:Y:S01]  /*0690*/  FMUL R13, R25, R13 ;  /* 0x0000000d190d7220 */ /* 0x000fe20000400000 */
[C---:B------:R-:W-:Y:S01]  /*06a0*/  FMUL R14, R23.reuse, R14 ;  /* 0x0000000e170e7220 */ /* 0x040fe20000400000 */
[----:B------:R-:W-:Y:S01]  /*06b0*/  UMOV UR4, 0x400 ;  /* 0x0000040000047882 */ /* 0x000fe20000000000 */
[----:B0-----:R-:W-:Y:S02]  /*06c0*/  IMAD.SHL.U32 R29, R20, 0x80, RZ ;  /* 0x00000080141d7824 */ /* 0x001fe400078e00ff */
[----:B------:R-:W-:Y:S01]  /*06d0*/  FMUL R20, R23, R19 ;  /* 0x0000001317147220 */ /* 0x000fe20000400000 */
[----:B------:R-:W-:Y:S02]  /*06e0*/  FMUL R19, R25, R18 ;  /* 0x0000001219137220 */ /* 0x000fe40000400000 */
[----:B------:R-:W-:Y:S01]  /*06f0*/  LOP3.LUT R29, R29, 0x380, RZ, 0xc0, !PT ;  /* 0x000003801d1d7812 */ /* 0x000fe200078ec0ff */
[----:B------:R-:W-:-:S03]  /*0700*/  FMUL R25, R15, R22 ;  /* 0x000000160f197220 */ /* 0x000fc60000400000 */
[C---:B------:R-:W-:Y:S02]  /*0710*/  LOP3.LUT R22, R29.reuse, R2, RZ, 0xfc, !PT ;  /* 0x000000021d167212 */ /* 0x040fe400078efcff */
[C---:B------:R-:W-:Y:S02]  /*0720*/  LOP3.LUT R27, R29.reuse, 0x20, RZ, 0xfc, !PT ;  /* 0x000000201d1b7812 */ /* 0x040fe400078efcff */
[C---:B------:R-:W-:Y:S02]  /*0730*/  LOP3.LUT R18, R29.reuse, 0x40, RZ, 0xfc, !PT ;  /* 0x000000401d127812 */ /* 0x040fe400078efcff */
[----:B------:R-:W-:Y:S01]  /*0740*/  LOP3.LUT R26, R29, 0x60, RZ, 0xfc, !PT ;  /* 0x000000601d1a7812 */ /* 0x000fe200078efcff */
[----:B------:R-:W-:Y:S01]  /*0750*/  FMUL R23, R15, R16 ;  /* 0x000000100f177220 */ /* 0x000fe20000400000 */
[-C--:B------:R-:W-:Y:S02]  /*0760*/  LEA.HI R15, R29, R22.reuse, RZ, 0x1b ;  /* 0x000000161d0f7211 */ /* 0x080fe400078fd8ff */
[----:B------:R-:W-:-:S02]  /*0770*/  LEA.HI R16, R27, R22, RZ, 0x1b ;  /* 0x000000161b107211 */ /* 0x000fc400078fd8ff */
[-C--:B------:R-:W-:Y:S02]  /*0780*/  LEA.HI R18, R18, R22.reuse, RZ, 0x1b ;  /* 0x0000001612127211 */ /* 0x080fe400078fd8ff */
[----:B------:R-:W-:Y:S01]  /*0790*/  LEA.HI R22, R26, R22, RZ, 0x1b ;  /* 0x000000161a167211 */ /* 0x000fe200078fd8ff */
[C---:B------:R-:W-:Y:S01]  /*07a0*/  FMUL R26, R24.reuse, R17 ;  /* 0x00000011181a7220 */ /* 0x040fe20000400000 */
[----:B------:R-:W-:Y:S01]  /*07b0*/  FMUL R24, R24, R12 ;  /* 0x0000000c18187220 */ /* 0x000fe20000400000 */
[----:B-1----:R-:W-:-:S06]  /*07c0*/  UPRMT UR4, UR5, 0x654, UR4 ;  /* 0x0000065405047896 */ /* 0x002fcc0008000004 */
[----:B------:R-:W-:Y:S02]  /*07d0*/  LEA R15, R15, UR4, 0x2 ;  /* 0x000000040f0f7c11 */ /* 0x000fe4000f8e10ff */
[----:B------:R-:W-:Y:S02]  /*07e0*/  LEA R16, R16, UR4, 0x2 ;  /* 0x0000000410107c11 */ /* 0x000fe4000f8e10ff */
[----:B------:R-:W-:Y:S02]  /*07f0*/  LEA R18, R18, UR4, 0x2 ;  /* 0x0000000412127c11 */ /* 0x000fe4000f8e10ff */
[----:B------:R-:W-:Y:S01]  /*0800*/  LEA R17, R22, UR4, 0x2 ;  /* 0x0000000416117c11 */ /* 0x000fe2000f8e10ff */
[-CC-:B--2---:R-:W-:Y:S01]  /*0810*/  FFMA R12, R25, R4.reuse, R8.reuse ;  /* 0x00000004190c7223 */ /* 0x184fe20000000008 */
[----:B------:R-:W-:Y:S01]  /*0820*/  FFMA R23, R23, R4, R8 ;  /* 0x0000000417177223 */ /* 0x000fe20000000008 */
[----:B------:R-:W-:Y:S01]  /*0830*/  FFMA R4, R24, R5, R9 ;  /* 0x0000000518047223 */ /* 0x000fe20000000009 */
[-CC-:B------:R-:W-:Y:S01]  /*0840*/  FFMA R13, R13, R6.reuse, R10.reuse ;  /* 0x000000060d0d7223 */ /* 0x180fe2000000000a */
[----:B------:R-:W-:Y:S01]  /*0850*/  FFMA R14, R14, R7, R11 ;  /* 0x000000070e0e7223 */ /* 0x000fe2000000000b */
[----:B------:R-:W-:Y:S01]  /*0860*/  FSETP.GEU.AND P3, PT, R12, RZ, PT ;  /* 0x000000ff0c00720b */ /* 0x000fe20003f6e000 */
[----:B------:R-:W-:Y:S01]  /*0870*/  FFMA R5, R26, R5, R9 ;  /* 0x000000051a057223 */ /* 0x000fe20000000009 */
[----:B------:R-:W-:Y:S01]  /*0880*/  FSETP.GEU.AND P2, PT, R4, RZ, PT ;  /* 0x000000ff0400720b */ /* 0x000fe20003f4e000 */
[----:B------:R-:W-:Y:S01]  /*0890*/  FFMA R19, R19, R6, R10 ;  /* 0x0000000613137223 */ /* 0x000fe2000000000a */
[----:B------:R-:W-:Y:S01]  /*08a0*/  FSETP.GEU.AND P1, PT, R13, RZ, PT ;  /* 0x000000ff0d00720b */ /* 0x000fe20003f2e000 */
[----:B------:R-:W-:Y:S01]  /*08b0*/  FFMA R20, R20, R7, R11 ;  /* 0x0000000714147223 */ /* 0x000fe2000000000b */
[----:B------:R-:W-:-:S02]  /*08c0*/  FSETP.GEU.AND P0, PT, R14, RZ, PT ;  /* 0x000000ff0e00720b */ /* 0x000fc40003f0e000 */
[----:B------:R-:W-:Y:S02]  /*08d0*/  FSEL R12, R12, RZ, P3 ;  /* 0x000000ff0c0c7208 */ /* 0x000fe40001800000 */
[----:B------:R-:W-:Y:S02]  /*08e0*/  FSEL R7, R4, RZ, P2 ;  /* 0x000000ff04077208 */ /* 0x000fe40001000000 */
[----:B------:R-:W-:Y:S02]  /*08f0*/  FSETP.GEU.AND P3, PT, R23, RZ, PT ;  /* 0x000000ff1700720b */ /* 0x000fe40003f6e000 */
[----:B------:R-:W-:Y:S02]  /*0900*/  FSEL R13, R13, RZ, P1 ;  /* 0x000000ff0d0d7208 */ /* 0x000fe40000800000 */
[----:B------:R-:W-:Y:S01]  /*0910*/  FSETP.GEU.AND P2, PT, R5, RZ, PT ;  /* 0x000000ff0500720b */ /* 0x000fe20003f4e000 */
[----:B------:R0:W-:Y:S01]  /*0920*/  STS [R15], R12 ;  /* 0x0000000c0f007388 */ /* 0x0001e20000000800 */
[----:B------:R-:W-:-:S02]  /*0930*/  FSEL R14, R14, RZ, P0 ;  /* 0x000000ff0e0e7208 */ /* 0x000fc40000000000 */
[----:B------:R-:W-:Y:S02]  /*0940*/  FSETP.GEU.AND P1, PT, R19, RZ, PT ;  /* 0x000000ff1300720b */ /* 0x000fe40003f2e000 */
[C---:B------:R-:W-:Y:S01]  /*0950*/  FSETP.GEU.AND P0, PT, R20.reuse, RZ, PT ;  /* 0x000000ff1400720b */ /* 0x040fe20003f0e000 */
[----:B------:R-:W-:Y:S01]  /*0960*/  STS [R16+0x80], R7 ;  /* 0x0000800710007388 */ /* 0x000fe20000000800 */
[----:B------:R-:W-:Y:S02]  /*0970*/  FSEL R11, R5, RZ, P2 ;  /* 0x000000ff050b7208 */ /* 0x000fe40001000000 */
[----:B0-----:R-:W-:Y:S01]  /*0980*/  FSEL R12, R23, RZ, P3 ;  /* 0x000000ff170c7208 */ /* 0x001fe20001800000 */
[----:B------:R-:W-:Y:S01]  /*0990*/  STS [R18+0x100], R13 ;  /* 0x0001000d12007388 */ /* 0x000fe20000000800 */
[----:B------:R-:W-:Y:S02]  /*09a0*/  FSEL R19, R19, RZ, P1 ;  /* 0x000000ff13137208 */ /* 0x000fe40000800000 */
[----:B------:R-:W-:Y:S01]  /*09b0*/  FSEL R20, R20, RZ, P0 ;  /* 0x000000ff14147208 */ /* 0x000fe20000000000 */
[----:B------:R0:W-:Y:S04]  /*09c0*/  STS [R17+0x180], R14 ;  /* 0x0001800e11007388 */ /* 0x0001e80000000800 */
[----:B------:R-:W-:Y:S04]  /*09d0*/  STS [R15+0x40], R12 ;  /* 0x0000400c0f007388 */ /* 0x000fe80000000800 */
[----:B------:R1:W-:Y:S04]  /*09e0*/  STS [R16+0xc0], R11 ;  /* 0x0000c00b10007388 */ /* 0x0003e80000000800 */
[----:B------:R-:W-:Y:S04]  /*09f0*/  STS [R18+0x140], R19 ;  /* 0x0001401312007388 */ /* 0x000fe80000000800 */
[----:B------:R-:W-:Y:S01]  /*0a00*/  STS [R17+0x1c0], R20 ;  /* 0x0001c01411007388 */ /* 0x000fe20000000800 */
[----:B------:R-:W-:-:S02]  /*0a10*/  SHF.R.U32.HI R9, RZ, 0x5, R0 ;  /* 0x00000005ff097819 */ /* 0x000fc40000011600 */
[----:B------:R-:W-:Y:S02]  /*0a20*/  LOP3.LUT R10, R0, 0x1fc, RZ, 0xc0, !PT ;  /* 0x000001fc000a7812 */ /* 0x000fe400078ec0ff */
[----:B------:R-:W-:-:S05]  /*0a30*/  SGXT.U32 R9, R9, 0x4 ;  /* 0x000000040909781a */ /* 0x000fca0000000000 */
[----:B------:R-:W-:-:S05]  /*0a40*/  IMAD.IADD R9, R10, 0x1, R9 ;  /* 0x000000010a097824 */ /* 0x000fca00078e0209 */
[----:B0-----:R-:W-:Y:S01]  /*0a50*/  LEA R14, R9, UR4, 0x2 ;  /* 0x00000004090e7c11 */ /* 0x001fe2000f8e10ff */
[----:B------:R-:W-:Y:S08]  /*0a60*/  BAR.SYNC.DEFER_BLOCKING 0x0 ;  /* 0x0000000000007b1d */ /* 0x000ff00000010000 */
[----:B------:R-:W0:Y:S01]  /*0a70*/  LDC.64 R8, c[0x0][0x238] ;  /* 0x00008e00ff087b82 */ /* 0x000e220000000a00 */
[----:B------:R-:W-:Y:S04]  /*0a80*/  LDS R4, [R14] ;  /* 0x000000000e047984 */ /* 0x000fe80000000800 */
[----:B------:R-:W-:Y:S04]  /*0a90*/  LDS R5, [R14+0x4] ;  /* 0x000004000e057984 */ /* 0x000fe80000000800 */
[----:B------:R-:W-:Y:S04]  /*0aa0*/  LDS R6, [R14+0x8] ;  /* 0x000008000e067984 */ /* 0x000fe80000000800 */
[----:B------:R-:W2:Y:S01]  /*0ab0*/  LDS R7, [R14+0xc] ;  /* 0x00000c000e077984 */ /* 0x000ea20000000800 */
[----:B------:R-:W-:-:S02]  /*0ac0*/  LOP3.LUT R0, R21, 0x1c, R0, 0xf8, !PT ;  /* 0x0000001c15007812 */ /* 0x000fc400078ef800 */
[----:B------:R-:W-:Y:S02]  /*0ad0*/  LOP3.LUT R13, R3, R2, RZ, 0xfc, !PT ;  /* 0x00000002030d7212 */ /* 0x000fe400078efcff */
[----:B------:R-:W-:Y:S02]  /*0ae0*/  ISETP.GE.AND P0, PT, R0, 0x400, PT ;  /* 0x000004000000780c */ /* 0x000fe40003f06270 */
[----:B-1----:R-:W-:Y:S02]  /*0af0*/  LOP3.LUT R11, R3, 0x10, R2, 0xfe, !PT ;  /* 0x00000010030b7812 */ /* 0x002fe400078efe02 */
[----:B------:R-:W-:Y:S02]  /*0b00*/  ISETP.LT.AND P1, PT, R13, 0x100, !P0 ;  /* 0x000001000d00780c */ /* 0x000fe40004721270 */
[----:B------:R-:W-:Y:S01]  /*0b10*/  ISETP.LT.AND P0, PT, R11, 0x100, !P0 ;  /* 0x000001000b00780c */ /* 0x000fe20004701270 */
[----:B------:R-:W-:Y:S01]  /*0b20*/  IMAD R3, R13, 0x400, R0 ;  /* 0x000004000d037824 */ /* 0x000fe200078e0200 */
[----:B------:R-:W-:-:S03]  /*0b30*/  LOP3.LUT R15, R10, 0x200, RZ, 0xfc, !PT ;  /* 0x000002000a0f7812 */ /* 0x000fc600078efcff */
[----:B0-----:R-:W-:Y:S01]  /*0b40*/  IMAD.WIDE R2, R3, 0x4, R8 ;  /* 0x0000000403027825 */ /* 0x001fe200078e0208 */
[----:B------:R-:W-:-:S04]  /*0b50*/  LEA.HI R15, R15, R10, RZ, 0x1b ;  /* 0x0000000a0f0f7211 */ /* 0x000fc800078fd8ff */
[----:B------:R-:W-:Y:S01]  /*0b60*/  LEA R15, R15, UR4, 0x2 ;  /* 0x000000040f0f7c11 */ /* 0x000fe2000f8e10ff */
[----:B--2---:R0:W-:Y:S02]  /*0b70*/  @P1 STG.E.128 desc[UR6][R2.64], R4 ;  /* 0x0000000402001986 */ /* 0x0041e4000c101d06 */
[----:B0-----:R-:W-:Y:S05]  /*0b80*/  @!P0 EXIT ;  /* 0x000000000000894d */ /* 0x001fea0003800000 */
[----:B0-----:R-:W-:Y:S01]  /*0b90*/  LDS R4, [R15+0x800] ;  /* 0x000800000f047984 */ /* 0x001fe20000000800 */
[----:B------:R-:W-:-:S03]  /*0ba0*/  IMAD R11, R11, 0x400, R0 ;  /* 0x000004000b0b7824 */ /* 0x000fc600078e0200 */
[----:B------:R-:W-:Y:S01]  /*0bb0*/  LDS R5, [R15+0x804] ;  /* 0x000804000f057984 */ /* 0x000fe20000000800 */
[----:B------:R-:W-:-:S03]  /*0bc0*/  IMAD.WIDE R8, R11, 0x4, R8 ;  /* 0x000000040b087825 */ /* 0x000fc600078e0208 */
[----:B------:R-:W-:Y:S04]  /*0bd0*/  LDS R6, [R15+0x808] ;  /* 0x000808000f067984 */ /* 0x000fe80000000800 */
[----:B------:R-:W0:Y:S04]  /*0be0*/  LDS R7, [R15+0x80c] ;  /* 0x00080c000f077984 */ /* 0x000e280000000800 */
[----:B0-----:R-:W-:Y:S01]  /*0bf0*/  STG.E.128 desc[UR6][R8.64], R4 ;  /* 0x0000000408007986 */ /* 0x001fe2000c101d06 */
[----:B------:R-:W-:Y:S05]  /*0c00*/  EXIT ;  /* 0x000000000000794d */ /* 0x000fea0003800000 */
.L_x_0:
[----:B------:R-:W-:-:S00]  /*0c10*/  BRA `(.L_x_0) ;  /* 0xfffffffc00fc7947 */ /* 0x000fc0000383ffff */
[----:B------:R-:W-:-:S00]  /*0c20*/  NOP ;  /* 0x0000000000007918 */ /* 0x000fc00000000000 */
        /* <DEDUP_REMOVED lines=13> */
.L_x_1:


//--------------------- .nv.global.init           --------------------------
	.section	.nv.global.init,"aw",@progbits
.nv.global.init:
	.type		_$_str,@object
	.size		_$_str,(_$_str_$_2 - _$_str)
_$_str:
        /*0000*/ 	.byte	0x5f, 0x5f, 0x43, 0x55, 0x44, 0x41, 0x5f, 0x46, 0x54, 0x5a, 0x00
	.type		_$_str_$_2,@object
	.size		_$_str_$_2,(.L_1 - _$_str_$_2)
_$_str_$_2:
        /*000b*/ 	.byte	0x5f, 0x5f, 0x43, 0x55, 0x44, 0x41, 0x5f, 0x50, 0x52, 0x45, 0x43, 0x5f, 0x53, 0x51, 0x52, 0x54
        /*001b*/ 	.byte	0x00
.L_1:


//--------------------- .nv.shared.triton_poi_fused__native_batch_norm_legit_no_training_relu_6 --------------------------
	.section	.nv.shared.triton_poi_fused__native_batch_norm_legit_no_training_relu_6,"aw",@nobits
	.sectionflags	@""
	.align	16
	.zero		1024


//--------------------- .nv.constant0.triton_poi_fused__native_batch_norm_legit_no_training_relu_6 --------------------------
	.section	.nv.constant0.triton_poi_fused__native_batch_norm_legit_no_training_relu_6,"a",@progbits
	.sectionflags	@""
	.align	4
.nv.constant0.triton_poi_fused__native_batch_norm_legit_no_training_relu_6:
	.zero		584
